//
// Generated by NVIDIA NVVM Compiler
//
// Compiler Build ID: CL-36424714
// Cuda compilation tools, release 13.0, V13.0.88
// Based on NVVM 20.0.0
//

.version 9.0
.target sm_100
.address_size 64

	// .globl	_Z8char_subPcS_S_

.visible .entry _Z8char_subPcS_S_(
	.param .u64 .ptr .align 1 _Z8char_subPcS_S__param_0,
	.param .u64 .ptr .align 1 _Z8char_subPcS_S__param_1,
	.param .u64 .ptr .align 1 _Z8char_subPcS_S__param_2
)
{
	.reg .b16 	%rs<4>;
	.reg .b64 	%rd<7>;

	ld.param.u64 	%rd1, [_Z8char_subPcS_S__param_0];
	ld.param.u64 	%rd2, [_Z8char_subPcS_S__param_1];
	ld.param.u64 	%rd3, [_Z8char_subPcS_S__param_2];
	cvta.to.global.u64 	%rd4, %rd3;
	cvta.to.global.u64 	%rd5, %rd2;
	cvta.to.global.u64 	%rd6, %rd1;
	ld.global.u8 	%rs1, [%rd6];
	ld.global.u8 	%rs2, [%rd5];
	sub.s16 	%rs3, %rs1, %rs2;
	st.global.u8 	[%rd4], %rs3;
	ret;

}
	// .globl	_Z7int_subPiS_S_
.visible .entry _Z7int_subPiS_S_(
	.param .u64 .ptr .align 1 _Z7int_subPiS_S__param_0,
	.param .u64 .ptr .align 1 _Z7int_subPiS_S__param_1,
	.param .u64 .ptr .align 1 _Z7int_subPiS_S__param_2
)
{
	.reg .b32 	%r<4>;
	.reg .b64 	%rd<7>;

	ld.param.u64 	%rd1, [_Z7int_subPiS_S__param_0];
	ld.param.u64 	%rd2, [_Z7int_subPiS_S__param_1];
	ld.param.u64 	%rd3, [_Z7int_subPiS_S__param_2];
	cvta.to.global.u64 	%rd4, %rd3;
	cvta.to.global.u64 	%rd5, %rd2;
	cvta.to.global.u64 	%rd6, %rd1;
	ld.global.u32 	%r1, [%rd6];
	ld.global.u32 	%r2, [%rd5];
	sub.s32 	%r3, %r1, %r2;
	st.global.u32 	[%rd4], %r3;
	ret;

}
	// .globl	_Z9float_subPfS_S_
.visible .entry _Z9float_subPfS_S_(
	.param .u64 .ptr .align 1 _Z9float_subPfS_S__param_0,
	.param .u64 .ptr .align 1 _Z9float_subPfS_S__param_1,
	.param .u64 .ptr .align 1 _Z9float_subPfS_S__param_2
)
{
	.reg .b32 	%f<4>;
	.reg .b64 	%rd<7>;

	ld.param.u64 	%rd1, [_Z9float_subPfS_S__param_0];
	ld.param.u64 	%rd2, [_Z9float_subPfS_S__param_1];
	ld.param.u64 	%rd3, [_Z9float_subPfS_S__param_2];
	cvta.to.global.u64 	%rd4, %rd3;
	cvta.to.global.u64 	%rd5, %rd2;
	cvta.to.global.u64 	%rd6, %rd1;
	ld.global.f32 	%f1, [%rd6];
	ld.global.f32 	%f2, [%rd5];
	sub.f32 	%f3, %f1, %f2;
	st.global.f32 	[%rd4], %f3;
	ret;

}
	// .globl	_Z10double_subPdS_S_
.visible .entry _Z10double_subPdS_S_(
	.param .u64 .ptr .align 1 _Z10double_subPdS_S__param_0,
	.param .u64 .ptr .align 1 _Z10double_subPdS_S__param_1,
	.param .u64 .ptr .align 1 _Z10double_subPdS_S__param_2
)
{
	.reg .b64 	%rd<7>;
	.reg .b64 	%fd<4>;

	ld.param.u64 	%rd1, [_Z10double_subPdS_S__param_0];
	ld.param.u64 	%rd2, [_Z10double_subPdS_S__param_1];
	ld.param.u64 	%rd3, [_Z10double_subPdS_S__param_2];
	cvta.to.global.u64 	%rd4, %rd3;
	cvta.to.global.u64 	%rd5, %rd2;
	cvta.to.global.u64 	%rd6, %rd1;
	ld.global.f64 	%fd1, [%rd6];
	ld.global.f64 	%fd2, [%rd5];
	sub.f64 	%fd3, %fd1, %fd2;
	st.global.f64 	[%rd4], %fd3;
	ret;

}


// ===== COMPILED SASS (sm_100) =====

	.target	sm_100

	.elftype	@"ET_EXEC"


//--------------------- .note.nv.tkinfo           --------------------------
	.section	.note.nv.tkinfo,"",@"SHT_NOTE"
	.sectionflags	@"SHF_NOTE_NV_TKINFO"
	.tkinfo
        /*0018*/ 	.word	0x00000002
        /*0030*/ 	.string	""
        /*0030*/ 	.string	"ptxas"
        /*0030*/ 	.string	"Cuda compilation tools, release 13.0, V13.0.88"
        /*0030*/ 	.string	"Build cuda_13.0.r13.0/compiler.36424714_0"
        /*0030*/ 	.string	"-arch sm_100 -m 64 "



//--------------------- .note.nv.cuinfo           --------------------------
	.section	.note.nv.cuinfo,"",@"SHT_NOTE"
	.sectionflags	@"SHF_NOTE_NV_CUINFO"
        /*0018*/ 	.short	0x0002
        /*001a*/ 	.short	0x0064
        /*001c*/ 	.short	0x0082
	.zero		2


//--------------------- .nv.info                  --------------------------
	.section	.nv.info,"",@"SHT_CUDA_INFO"
	.align	4


	//----- nvinfo : EIATTR_REGCOUNT
	.align		4
        /*0000*/ 	.byte	0x04, 0x2f
        /*0002*/ 	.short	(.L_1 - .L_0)
	.align		4
.L_0:
        /*0004*/ 	.word	index@(_Z8char_subPcS_S_)
        /*0008*/ 	.word	0x0000000c


	//----- nvinfo : EIATTR_FRAME_SIZE
	.align		4
.L_1:
        /*000c*/ 	.byte	0x04, 0x11
        /*000e*/ 	.short	(.L_3 - .L_2)
	.align		4
.L_2:
        /*0010*/ 	.word	index@(_Z8char_subPcS_S_)
        /*0014*/ 	.word	0x00000000


	//----- nvinfo : EIATTR_REGCOUNT
	.align		4
.L_3:
        /*0018*/ 	.byte	0x04, 0x2f
        /*001a*/ 	.short	(.L_5 - .L_4)
	.align		4
.L_4:
        /*001c*/ 	.word	index@(_Z7int_subPiS_S_)
        /*0020*/ 	.word	0x0000000c


	//----- nvinfo : EIATTR_FRAME_SIZE
	.align		4
.L_5:
        /*0024*/ 	.byte	0x04, 0x11
        /*0026*/ 	.short	(.L_7 - .L_6)
	.align		4
.L_6:
        /*0028*/ 	.word	index@(_Z7int_subPiS_S_)
        /*002c*/ 	.word	0x00000000


	//----- nvinfo : EIATTR_REGCOUNT
	.align		4
.L_7:
        /*0030*/ 	.byte	0x04, 0x2f
        /*0032*/ 	.short	(.L_9 - .L_8)
	.align		4
.L_8:
        /*0034*/ 	.word	index@(_Z9float_subPfS_S_)
        /*0038*/ 	.word	0x0000000c


	//----- nvinfo : EIATTR_FRAME_SIZE
	.align		4
.L_9:
        /*003c*/ 	.byte	0x04, 0x11
        /*003e*/ 	.short	(.L_11 - .L_10)
	.align		4
.L_10:
        /*0040*/ 	.word	index@(_Z9float_subPfS_S_)
        /*0044*/ 	.word	0x00000000


	//----- nvinfo : EIATTR_REGCOUNT
	.align		4
.L_11:
        /*0048*/ 	.byte	0x04, 0x2f
        /*004a*/ 	.short	(.L_13 - .L_12)
	.align		4
.L_12:
        /*004c*/ 	.word	index@(_Z10double_subPdS_S_)
        /*0050*/ 	.word	0x0000000c


	//----- nvinfo : EIATTR_FRAME_SIZE
	.align		4
.L_13:
        /*0054*/ 	.byte	0x04, 0x11
        /*0056*/ 	.short	(.L_15 - .L_14)
	.align		4
.L_14:
        /*0058*/ 	.word	index@(_Z10double_subPdS_S_)
        /*005c*/ 	.word	0x00000000


	//----- nvinfo : EIATTR_MIN_STACK_SIZE
	.align		4
.L_15:
        /*0060*/ 	.byte	0x04, 0x12
        /*0062*/ 	.short	(.L_17 - .L_16)
	.align		4
.L_16:
        /*0064*/ 	.word	index@(_Z10double_subPdS_S_)
        /*0068*/ 	.word	0x00000000


	//----- nvinfo : EIATTR_MIN_STACK_SIZE
	.align		4
.L_17:
        /*006c*/ 	.byte	0x04, 0x12
        /*006e*/ 	.short	(.L_19 - .L_18)
	.align		4
.L_18:
        /*0070*/ 	.word	index@(_Z9float_subPfS_S_)
        /*0074*/ 	.word	0x00000000


	//----- nvinfo : EIATTR_MIN_STACK_SIZE
	.align		4
.L_19:
        /*0078*/ 	.byte	0x04, 0x12
        /*007a*/ 	.short	(.L_21 - .L_20)
	.align		4
.L_20:
        /*007c*/ 	.word	index@(_Z7int_subPiS_S_)
        /*0080*/ 	.word	0x00000000


	//----- nvinfo : EIATTR_MIN_STACK_SIZE
	.align		4
.L_21:
        /*0084*/ 	.byte	0x04, 0x12
        /*0086*/ 	.short	(.L_23 - .L_22)
	.align		4
.L_22:
        /*0088*/ 	.word	index@(_Z8char_subPcS_S_)
        /*008c*/ 	.word	0x00000000
.L_23:


//--------------------- .nv.compat                --------------------------
	.section	.nv.compat,"",@"SHT_CUDA_COMPAT_INFO"
	.align	4
        /*0000*/ 	.byte	0x02, 0x09, 0x00, 0x00, 0x02, 0x02, 0x01, 0x00, 0x02, 0x05, 0x05, 0x00, 0x03, 0x07, 0x01, 0x01
        /*0010*/ 	.byte	0x02, 0x03, 0x00, 0x00, 0x02, 0x06, 0x01, 0x00, 0x04, 0x0b, 0x08, 0x00, 0x01, 0x00, 0x00, 0x00
        /*0020*/ 	.byte	0x00, 0x00, 0x00, 0x00


//--------------------- .nv.info._Z10double_subPdS_S_ --------------------------
	.section	.nv.info._Z10double_subPdS_S_,"",@"SHT_CUDA_INFO"
	.sectionflags	@""
	.align	4


	//----- nvinfo : EIATTR_CUDA_API_VERSION
	.align		4
        /*0000*/ 	.byte	0x04, 0x37
        /*0002*/ 	.short	(.L_25 - .L_24)
.L_24:
        /*0004*/ 	.word	0x00000082


	//----- nvinfo : EIATTR_KPARAM_INFO
	.align		4
.L_25:
        /*0008*/ 	.byte	0x04, 0x17
        /*000a*/ 	.short	(.L_27 - .L_26)
.L_26:
        /*000c*/ 	.word	0x00000000
        /*0010*/ 	.short	0x0002
        /*0012*/ 	.short	0x0010
        /*0014*/ 	.byte	0x00, 0xf5, 0x21, 0x00


	//----- nvinfo : EIATTR_KPARAM_INFO
	.align		4
.L_27:
        /*0018*/ 	.byte	0x04, 0x17
        /*001a*/ 	.short	(.L_29 - .L_28)
.L_28:
        /*001c*/ 	.word	0x00000000
        /*0020*/ 	.short	0x0001
        /*0022*/ 	.short	0x0008
        /*0024*/ 	.byte	0x00, 0xf5, 0x21, 0x00


	//----- nvinfo : EIATTR_KPARAM_INFO
	.align		4
.L_29:
        /*0028*/ 	.byte	0x04, 0x17
        /*002a*/ 	.short	(.L_31 - .L_30)
.L_30:
        /*002c*/ 	.word	0x00000000
        /*0030*/ 	.short	0x0000
        /*0032*/ 	.short	0x0000
        /*0034*/ 	.byte	0x00, 0xf5, 0x21, 0x00


	//----- nvinfo : EIATTR_SPARSE_MMA_MASK
	.align		4
.L_31:
        /*0038*/ 	.byte	0x03, 0x50
        /*003a*/ 	.short	0x0000


	//----- nvinfo : EIATTR_MAXREG_COUNT
	.align		4
        /*003c*/ 	.byte	0x03, 0x1b
        /*003e*/ 	.short	0x00ff


	//----- nvinfo : EIATTR_MERCURY_ISA_VERSION
	.align		4
        /*0040*/ 	.byte	0x03, 0x5f
        /*0042*/ 	.short	0x0101


	//----- nvinfo : EIATTR_VRC_CTA_INIT_COUNT
	.align		4
        /*0044*/ 	.byte	0x02, 0x4a
	.zero		1
	.zero		1


	//----- nvinfo : EIATTR_EXIT_INSTR_OFFSETS
	.align		4
        /*0048*/ 	.byte	0x04, 0x1c
        /*004a*/ 	.short	(.L_33 - .L_32)


	//   ....[0]....
.L_32:
        /*004c*/ 	.word	0x00000090


	//----- nvinfo : EIATTR_CBANK_PARAM_SIZE
	.align		4
.L_33:
        /*0050*/ 	.byte	0x03, 0x19
        /*0052*/ 	.short	0x0018


	//----- nvinfo : EIATTR_PARAM_CBANK
	.align		4
        /*0054*/ 	.byte	0x04, 0x0a
        /*0056*/ 	.short	(.L_35 - .L_34)
	.align		4
.L_34:
        /*0058*/ 	.word	index@(.nv.constant0._Z10double_subPdS_S_)
        /*005c*/ 	.short	0x0380
        /*005e*/ 	.short	0x0018


	//----- nvinfo : EIATTR_SW_WAR
	.align		4
.L_35:
        /*0060*/ 	.byte	0x04, 0x36
        /*0062*/ 	.short	(.L_37 - .L_36)
.L_36:
        /*0064*/ 	.word	0x00000008
.L_37:


//--------------------- .nv.info._Z9float_subPfS_S_ --------------------------
	.section	.nv.info._Z9float_subPfS_S_,"",@"SHT_CUDA_INFO"
	.sectionflags	@""
	.align	4


	//----- nvinfo : EIATTR_CUDA_API_VERSION
	.align		4
        /*0000*/ 	.byte	0x04, 0x37
        /*0002*/ 	.short	(.L_39 - .L_38)
.L_38:
        /*0004*/ 	.word	0x00000082


	//----- nvinfo : EIATTR_KPARAM_INFO
	.align		4
.L_39:
        /*0008*/ 	.byte	0x04, 0x17
        /*000a*/ 	.short	(.L_41 - .L_40)
.L_40:
        /*000c*/ 	.word	0x00000000
        /*0010*/ 	.short	0x0002
        /*0012*/ 	.short	0x0010
        /*0014*/ 	.byte	0x00, 0xf5, 0x21, 0x00


	//----- nvinfo : EIATTR_KPARAM_INFO
	.align		4
.L_41:
        /*0018*/ 	.byte	0x04, 0x17
        /*001a*/ 	.short	(.L_43 - .L_42)
.L_42:
        /*001c*/ 	.word	0x00000000
        /*0020*/ 	.short	0x0001
        /*0022*/ 	.short	0x0008
        /*0024*/ 	.byte	0x00, 0xf5, 0x21, 0x00


	//----- nvinfo : EIATTR_KPARAM_INFO
	.align		4
.L_43:
        /*0028*/ 	.byte	0x04, 0x17
        /*002a*/ 	.short	(.L_45 - .L_44)
.L_44:
        /*002c*/ 	.word	0x00000000
        /*0030*/ 	.short	0x0000
        /*0032*/ 	.short	0x0000
        /*0034*/ 	.byte	0x00, 0xf5, 0x21, 0x00


	//----- nvinfo : EIATTR_SPARSE_MMA_MASK
	.align		4
.L_45:
        /*0038*/ 	.byte	0x03, 0x50
        /*003a*/ 	.short	0x0000


	//----- nvinfo : EIATTR_MAXREG_COUNT
	.align		4
        /*003c*/ 	.byte	0x03, 0x1b
        /*003e*/ 	.short	0x00ff


	//----- nvinfo : EIATTR_MERCURY_ISA_VERSION
	.align		4
        /*0040*/ 	.byte	0x03, 0x5f
        /*0042*/ 	.short	0x0101


	//----- nvinfo : EIATTR_VRC_CTA_INIT_COUNT
	.align		4
        /*0044*/ 	.byte	0x02, 0x4a
	.zero		1
	.zero		1


	//----- nvinfo : EIATTR_EXIT_INSTR_OFFSETS
	.align		4
        /*0048*/ 	.byte	0x04, 0x1c
        /*004a*/ 	.short	(.L_47 - .L_46)


	//   ....[0]....
.L_46:
        /*004c*/ 	.word	0x00000090


	//----- nvinfo : EIATTR_CBANK_PARAM_SIZE
	.align		4
.L_47:
        /*0050*/ 	.byte	0x03, 0x19
        /*0052*/ 	.short	0x0018


	//----- nvinfo : EIATTR_PARAM_CBANK
	.align		4
        /*0054*/ 	.byte	0x04, 0x0a
        /*0056*/ 	.short	(.L_49 - .L_48)
	.align		4
.L_48:
        /*0058*/ 	.word	index@(.nv.constant0._Z9float_subPfS_S_)
        /*005c*/ 	.short	0x0380
        /*005e*/ 	.short	0x0018


	//----- nvinfo : EIATTR_SW_WAR
	.align		4
.L_49:
        /*0060*/ 	.byte	0x04, 0x36
        /*0062*/ 	.short	(.L_51 - .L_50)
.L_50:
        /*0064*/ 	.word	0x00000008
.L_51:


//--------------------- .nv.info._Z7int_subPiS_S_ --------------------------
	.section	.nv.info._Z7int_subPiS_S_,"",@"SHT_CUDA_INFO"
	.sectionflags	@""
	.align	4


	//----- nvinfo : EIATTR_CUDA_API_VERSION
	.align		4
        /*0000*/ 	.byte	0x04, 0x37
        /*0002*/ 	.short	(.L_53 - .L_52)
.L_52:
        /*0004*/ 	.word	0x00000082


	//----- nvinfo : EIATTR_KPARAM_INFO
	.align		4
.L_53:
        /*0008*/ 	.byte	0x04, 0x17
        /*000a*/ 	.short	(.L_55 - .L_54)
.L_54:
        /*000c*/ 	.word	0x00000000
        /*0010*/ 	.short	0x0002
        /*0012*/ 	.short	0x0010
        /*0014*/ 	.byte	0x00, 0xf5, 0x21, 0x00


	//----- nvinfo : EIATTR_KPARAM_INFO
	.align		4
.L_55:
        /*0018*/ 	.byte	0x04, 0x17
        /*001a*/ 	.short	(.L_57 - .L_56)
.L_56:
        /*001c*/ 	.word	0x00000000
        /*0020*/ 	.short	0x0001
        /*0022*/ 	.short	0x0008
        /*0024*/ 	.byte	0x00, 0xf5, 0x21, 0x00


	//----- nvinfo : EIATTR_KPARAM_INFO
	.align		4
.L_57:
        /*0028*/ 	.byte	0x04, 0x17
        /*002a*/ 	.short	(.L_59 - .L_58)
.L_58:
        /*002c*/ 	.word	0x00000000
        /*0030*/ 	.short	0x0000
        /*0032*/ 	.short	0x0000
        /*0034*/ 	.byte	0x00, 0xf5, 0x21, 0x00


	//----- nvinfo : EIATTR_SPARSE_MMA_MASK
	.align		4
.L_59:
        /*0038*/ 	.byte	0x03, 0x50
        /*003a*/ 	.short	0x0000


	//----- nvinfo : EIATTR_MAXREG_COUNT
	.align		4
        /*003c*/ 	.byte	0x03, 0x1b
        /*003e*/ 	.short	0x00ff


	//----- nvinfo : EIATTR_MERCURY_ISA_VERSION
	.align		4
        /*0040*/ 	.byte	0x03, 0x5f
        /*0042*/ 	.short	0x0101


	//----- nvinfo : EIATTR_VRC_CTA_INIT_COUNT
	.align		4
        /*0044*/ 	.byte	0x02, 0x4a
	.zero		1
	.zero		1


	//----- nvinfo : EIATTR_EXIT_INSTR_OFFSETS
	.align		4
        /*0048*/ 	.byte	0x04, 0x1c
        /*004a*/ 	.short	(.L_61 - .L_60)


	//   ....[0]....
.L_60:
        /*004c*/ 	.word	0x00000090


	//----- nvinfo : EIATTR_CBANK_PARAM_SIZE
	.align		4
.L_61:
        /*0050*/ 	.byte	0x03, 0x19
        /*0052*/ 	.short	0x0018


	//----- nvinfo : EIATTR_PARAM_CBANK
	.align		4
        /*0054*/ 	.byte	0x04, 0x0a
        /*0056*/ 	.short	(.L_63 - .L_62)
	.align		4
.L_62:
        /*0058*/ 	.word	index@(.nv.constant0._Z7int_subPiS_S_)
        /*005c*/ 	.short	0x0380
        /*005e*/ 	.short	0x0018


	//----- nvinfo : EIATTR_SW_WAR
	.align		4
.L_63:
        /*0060*/ 	.byte	0x04, 0x36
        /*0062*/ 	.short	(.L_65 - .L_64)
.L_64:
        /*0064*/ 	.word	0x00000008
.L_65:


//--------------------- .nv.info._Z8char_subPcS_S_ --------------------------
	.section	.nv.info._Z8char_subPcS_S_,"",@"SHT_CUDA_INFO"
	.sectionflags	@""
	.align	4


	//----- nvinfo : EIATTR_CUDA_API_VERSION
	.align		4
        /*0000*/ 	.byte	0x04, 0x37
        /*0002*/ 	.short	(.L_67 - .L_66)
.L_66:
        /*0004*/ 	.word	0x00000082


	//----- nvinfo : EIATTR_KPARAM_INFO
	.align		4
.L_67:
        /*0008*/ 	.byte	0x04, 0x17
        /*000a*/ 	.short	(.L_69 - .L_68)
.L_68:
        /*000c*/ 	.word	0x00000000
        /*0010*/ 	.short	0x0002
        /*0012*/ 	.short	0x0010
        /*0014*/ 	.byte	0x00, 0xf5, 0x21, 0x00


	//----- nvinfo : EIATTR_KPARAM_INFO
	.align		4
.L_69:
        /*0018*/ 	.byte	0x04, 0x17
        /*001a*/ 	.short	(.L_71 - .L_70)
.L_70:
        /*001c*/ 	.word	0x00000000
        /*0020*/ 	.short	0x0001
        /*0022*/ 	.short	0x0008
        /*0024*/ 	.byte	0x00, 0xf5, 0x21, 0x00


	//----- nvinfo : EIATTR_KPARAM_INFO
	.align		4
.L_71:
        /*0028*/ 	.byte	0x04, 0x17
        /*002a*/ 	.short	(.L_73 - .L_72)
.L_72:
        /*002c*/ 	.word	0x00000000
        /*0030*/ 	.short	0x0000
        /*0032*/ 	.short	0x0000
        /*0034*/ 	.byte	0x00, 0xf5, 0x21, 0x00


	//----- nvinfo : EIATTR_SPARSE_MMA_MASK
	.align		4
.L_73:
        /*0038*/ 	.byte	0x03, 0x50
        /*003a*/ 	.short	0x0000


	//----- nvinfo : EIATTR_MAXREG_COUNT
	.align		4
        /*003c*/ 	.byte	0x03, 0x1b
        /*003e*/ 	.short	0x00ff


	//----- nvinfo : EIATTR_MERCURY_ISA_VERSION
	.align		4
        /*0040*/ 	.byte	0x03, 0x5f
        /*0042*/ 	.short	0x0101


	//----- nvinfo : EIATTR_VRC_CTA_INIT_COUNT
	.align		4
        /*0044*/ 	.byte	0x02, 0x4a
	.zero		1
	.zero		1


	//----- nvinfo : EIATTR_EXIT_INSTR_OFFSETS
	.align		4
        /*0048*/ 	.byte	0x04, 0x1c
        /*004a*/ 	.short	(.L_75 - .L_74)


	//   ....[0]....
.L_74:
        /*004c*/ 	.word	0x000000b0


	//----- nvinfo : EIATTR_CBANK_PARAM_SIZE
	.align		4
.L_75:
        /*0050*/ 	.byte	0x03, 0x19
        /*0052*/ 	.short	0x0018


	//----- nvinfo : EIATTR_PARAM_CBANK
	.align		4
        /*0054*/ 	.byte	0x04, 0x0a
        /*0056*/ 	.short	(.L_77 - .L_76)
	.align		4
.L_76:
        /*0058*/ 	.word	index@(.nv.constant0._Z8char_subPcS_S_)
        /*005c*/ 	.short	0x0380
        /*005e*/ 	.short	0x0018


	//----- nvinfo : EIATTR_SW_WAR
	.align		4
.L_77:
        /*0060*/ 	.byte	0x04, 0x36
        /*0062*/ 	.short	(.L_79 - .L_78)
.L_78:
        /*0064*/ 	.word	0x00000008
.L_79:


//--------------------- .nv.callgraph             --------------------------
	.section	.nv.callgraph,"",@"SHT_CUDA_CALLGRAPH"
	.align	4
	.sectionentsize	8
	.align		4
        /*0000*/ 	.word	0x00000000
	.align		4
        /*0004*/ 	.word	0xffffffff
	.align		4
        /*0008*/ 	.word	0x00000000
	.align		4
        /*000c*/ 	.word	0xfffffffe
	.align		4
        /*0010*/ 	.word	0x00000000
	.align		4
        /*0014*/ 	.word	0xfffffffd
	.align		4
        /*0018*/ 	.word	0x00000000
	.align		4
        /*001c*/ 	.word	0xfffffffc


//--------------------- .text._Z10double_subPdS_S_ --------------------------
	.section	.text._Z10double_subPdS_S_,"ax",@progbits
	.align	128
        .global         _Z10double_subPdS_S_
        .type           _Z10double_subPdS_S_,@function
        .size           _Z10double_subPdS_S_,(.L_x_4 - _Z10double_subPdS_S_)
        .other          _Z10double_subPdS_S_,@"STO_CUDA_ENTRY STV_DEFAULT"
_Z10double_subPdS_S_:
.text._Z10double_subPdS_S_:
[----:B------:R-:W-:Y:S08]  /*0000*/  LDC R1, c[0x0][0x37c] ;  /* 0x0000df00ff017b82 */ /* 0x000ff00000000800 */
[----:B------:R-:W0:Y:S01]  /*0010*/  LDC.64 R2, c[0x0][0x380] ;  /* 0x0000e000ff027b82 */ /* 0x000e220000000a00 */
[----:B------:R-:W0:Y:S07]  /*0020*/  LDCU.64 UR4, c[0x0][0x358] ;  /* 0x00006b00ff0477ac */ /* 0x000e2e0008000a00 */
[----:B------:R-:W1:Y:S01]  /*0030*/  LDC.64 R4, c[0x0][0x388] ;  /* 0x0000e200ff047b82 */ /* 0x000e620000000a00 */
[----:B0-----:R-:W2:Y:S04]  /*0040*/  LDG.E.64 R2, desc[UR4][R2.64] ;  /* 0x0000000402027981 */ /* 0x001ea8000c1e1b00 */
[----:B-1----:R-:W2:Y:S03]  /*0050*/  LDG.E.64 R4, desc[UR4][R4.64] ;  /* 0x0000000404047981 */ /* 0x002ea6000c1e1b00 */
[----:B------:R-:W0:Y:S01]  /*0060*/  LDC.64 R8, c[0x0][0x390] ;  /* 0x0000e400ff087b82 */ /* 0x000e220000000a00 */
[----:B--2---:R-:W-:-:S07]  /*0070*/  DADD R6, R2, -R4 ;  /* 0x0000000002067229 */ /* 0x004fce0000000804 */
[----:B0-----:R-:W-:Y:S01]  /*0080*/  STG.E.64 desc[UR4][R8.64], R6 ;  /* 0x0000000608007986 */ /* 0x001fe2000c101b04 */
[----:B------:R-:W-:Y:S05]  /*0090*/  EXIT ;  /* 0x000000000000794d */ /* 0x000fea0003800000 */
.L_x_0:
[----:B------:R-:W-:-:S00]  /*00a0*/  BRA `(.L_x_0) ;  /* 0xfffffffc00fc7947 */ /* 0x000fc0000383ffff */
[----:B------:R-:W-:-:S00]  /*00b0*/  NOP ;  /* 0x0000000000007918 */ /* 0x000fc00000000000 */
        /* <DEDUP_REMOVED lines=12> */
.L_x_4:


//--------------------- .text._Z9float_subPfS_S_  --------------------------
	.section	.text._Z9float_subPfS_S_,"ax",@progbits
	.align	128
        .global         _Z9float_subPfS_S_
        .type           _Z9float_subPfS_S_,@function
        .size           _Z9float_subPfS_S_,(.L_x_5 - _Z9float_subPfS_S_)
        .other          _Z9float_subPfS_S_,@"STO_CUDA_ENTRY STV_DEFAULT"
_Z9float_subPfS_S_:
.text._Z9float_subPfS_S_:
[----:B------:R-:W-:Y:S08]  /*0000*/  LDC R1, c[0x0][0x37c] ;  /* 0x0000df00ff017b82 */ /* 0x000ff00000000800 */
[----:B------:R-:W0:Y:S01]  /*0010*/  LDC.64 R2, c[0x0][0x380] ;  /* 0x0000e000ff027b82 */ /* 0x000e220000000a00 */
[----:B------:R-:W0:Y:S07]  /*0020*/  LDCU.64 UR4, c[0x0][0x358] ;  /* 0x00006b00ff0477ac */ /* 0x000e2e0008000a00 */
[----:B------:R-:W1:Y:S01]  /*0030*/  LDC.64 R4, c[0x0][0x388] ;  /* 0x0000e200ff047b82 */ /* 0x000e620000000a00 */
[----:B0-----:R-:W2:Y:S04]  /*0040*/  LDG.E R2, desc[UR4][R2.64] ;  /* 0x0000000402027981 */ /* 0x001ea8000c1e1900 */
[----:B-1----:R-:W2:Y:S03]  /*0050*/  LDG.E R5, desc[UR4][R4.64] ;  /* 0x0000000404057981 */ /* 0x002ea6000c1e1900 */
[----:B------:R-:W0:Y:S01]  /*0060*/  LDC.64 R6, c[0x0][0x390] ;  /* 0x0000e400ff067b82 */ /* 0x000e220000000a00 */
[----:B--2---:R-:W-:-:S05]  /*0070*/  FADD R9, R2, -R5 ;  /* 0x8000000502097221 */ /* 0x004fca0000000000 */
[----:B0-----:R-:W-:Y:S01]  /*0080*/  STG.E desc[UR4][R6.64], R9 ;  /* 0x0000000906007986 */ /* 0x001fe2000c101904 */
[----:B------:R-:W-:Y:S05]  /*0090*/  EXIT ;  /* 0x000000000000794d */ /* 0x000fea0003800000 */
.L_x_1:
        /* <DEDUP_REMOVED lines=14> */
.L_x_5:


//--------------------- .text._Z7int_subPiS_S_    --------------------------
	.section	.text._Z7int_subPiS_S_,"ax",@progbits
	.align	128
        .global         _Z7int_subPiS_S_
        .type           _Z7int_subPiS_S_,@function
        .size           _Z7int_subPiS_S_,(.L_x_6 - _Z7int_subPiS_S_)
        .other          _Z7int_subPiS_S_,@"STO_CUDA_ENTRY STV_DEFAULT"
_Z7int_subPiS_S_:
.text._Z7int_subPiS_S_:
[----:B------:R-:W-:Y:S08]  /*0000*/  LDC R1, c[0x0][0x37c] ;  /* 0x0000df00ff017b82 */ /* 0x000ff00000000800 */
[----:B------:R-:W0:Y:S01]  /*0010*/  LDC.64 R2, c[0x0][0x380] ;  /* 0x0000e000ff027b82 */ /* 0x000e220000000a00 */
[----:B------:R-:W0:Y:S07]  /*0020*/  LDCU.64 UR4, c[0x0][0x358] ;  /* 0x00006b00ff0477ac */ /* 0x000e2e0008000a00 */
[----:B------:R-:W1:Y:S01]  /*0030*/  LDC.64 R4, c[0x0][0x388] ;  /* 0x0000e200ff047b82 */ /* 0x000e620000000a00 */
[----:B0-----:R-:W2:Y:S04]  /*0040*/  LDG.E R2, desc[UR4][R2.64] ;  /* 0x0000000402027981 */ /* 0x001ea8000c1e1900 */
[----:B-1----:R-:W2:Y:S03]  /*0050*/  LDG.E R5, desc[UR4][R4.64] ;  /* 0x0000000404057981 */ /* 0x002ea6000c1e1900 */
[----:B------:R-:W0:Y:S01]  /*0060*/  LDC.64 R6, c[0x0][0x390] ;  /* 0x0000e400ff067b82 */ /* 0x000e220000000a00 */
[----:B--2---:R-:W-:-:S05]  /*0070*/  IADD3 R9, PT, PT, R2, -R5, RZ ;  /* 0x8000000502097210 */ /* 0x004fca0007ffe0ff */
[----:B0-----:R-:W-:Y:S01]  /*0080*/  STG.E desc[UR4][R6.64], R9 ;  /* 0x0000000906007986 */ /* 0x001fe2000c101904 */
[----:B------:R-:W-:Y:S05]  /*0090*/  EXIT ;  /* 0x000000000000794d */ /* 0x000fea0003800000 */
.L_x_2:
        /* <DEDUP_REMOVED lines=14> */
.L_x_6:


//--------------------- .text._Z8char_subPcS_S_   --------------------------
	.section	.text._Z8char_subPcS_S_,"ax",@progbits
	.align	128
        .global         _Z8char_subPcS_S_
        .type           _Z8char_subPcS_S_,@function
        .size           _Z8char_subPcS_S_,(.L_x_7 - _Z8char_subPcS_S_)
        .other          _Z8char_subPcS_S_,@"STO_CUDA_ENTRY STV_DEFAULT"
_Z8char_subPcS_S_:
.text._Z8char_subPcS_S_:
[----:B------:R-:W-:Y:S08]  /*0000*/  LDC R1, c[0x0][0x37c] ;  /* 0x0000df00ff017b82 */ /* 0x000ff00000000800 */
[----:B------:R-:W0:Y:S01]  /*0010*/  LDC.64 R4, c[0x0][0x388] ;  /* 0x0000e200ff047b82 */ /* 0x000e220000000a00 */
[----:B------:R-:W0:Y:S07]  /*0020*/  LDCU.64 UR4, c[0x0][0x358] ;  /* 0x00006b00ff0477ac */ /* 0x000e2e0008000a00 */
[----:B------:R-:W1:Y:S01]  /*0030*/  LDC.64 R2, c[0x0][0x380] ;  /* 0x0000e000ff027b82 */ /* 0x000e620000000a00 */
[----:B0-----:R-:W2:Y:S04]  /*0040*/  LDG.E.U8 R4, desc[UR4][R4.64] ;  /* 0x0000000404047981 */ /* 0x001ea8000c1e1100 */
[----:B-1----:R-:W3:Y:S03]  /*0050*/  LDG.E.U8 R2, desc[UR4][R2.64] ;  /* 0x0000000402027981 */ /* 0x002ee6000c1e1100 */
[----:B------:R-:W0:Y:S01]  /*0060*/  LDC.64 R6, c[0x0][0x390] ;  /* 0x0000e400ff067b82 */ /* 0x000e220000000a00 */
[----:B--2---:R-:W-:-:S05]  /*0070*/  IMAD.MOV R9, RZ, RZ, -R4 ;  /* 0x000000ffff097224 */ /* 0x004fca00078e0a04 */
[----:B------:R-:W-:-:S04]  /*0080*/  PRMT R9, R9, 0x7710, RZ ;  /* 0x0000771009097816 */ /* 0x000fc800000000ff */
[----:B---3--:R-:W-:-:S05]  /*0090*/  IADD3 R9, PT, PT, R2, R9, RZ ;  /* 0x0000000902097210 */ /* 0x008fca0007ffe0ff */
[----:B0-----:R-:W-:Y:S01]  /*00a0*/  STG.E.U8 desc[UR4][R6.64], R9 ;  /* 0x0000000906007986 */ /* 0x001fe2000c101104 */
[----:B------:R-:W-:Y:S05]  /*00b0*/  EXIT ;  /* 0x000000000000794d */ /* 0x000fea0003800000 */
.L_x_3:
        /* <DEDUP_REMOVED lines=12> */
.L_x_7:


//--------------------- .nv.shared.reserved.0     --------------------------
	.section	.nv.shared.reserved.0,"aw",@nobits
	.weak		__nv_reservedSMEM_offset_0_alias
	.size		__nv_reservedSMEM_offset_0_alias, 0, 64
	.other		__nv_reservedSMEM_offset_0_alias,@"STO_CUDA_RESERVED_SHARED STV_DEFAULT"
__nv_reservedSMEM_offset_0_alias:
	.zero		0
	.zero		64


//--------------------- .nv.constant0._Z10double_subPdS_S_ --------------------------
	.section	.nv.constant0._Z10double_subPdS_S_,"a",@progbits
	.sectionflags	@""
	.align	4
.nv.constant0._Z10double_subPdS_S_:
	.zero		920


//--------------------- .nv.constant0._Z9float_subPfS_S_ --------------------------
	.section	.nv.constant0._Z9float_subPfS_S_,"a",@progbits
	.sectionflags	@""
	.align	4
.nv.constant0._Z9float_subPfS_S_:
	.zero		920


//--------------------- .nv.constant0._Z7int_subPiS_S_ --------------------------
	.section	.nv.constant0._Z7int_subPiS_S_,"a",@progbits
	.sectionflags	@""
	.align	4
.nv.constant0._Z7int_subPiS_S_:
	.zero		920


//--------------------- .nv.constant0._Z8char_subPcS_S_ --------------------------
	.section	.nv.constant0._Z8char_subPcS_S_,"a",@progbits
	.sectionflags	@""
	.align	4
.nv.constant0._Z8char_subPcS_S_:
	.zero		920


//--------------------- SYMBOLS --------------------------

	.type		.nv.reservedSmem.offset0,@object
	.size		.nv.reservedSmem.offset0,0x4
